	.headerflags	@"EF_CUDA_TEXMODE_UNIFIED EF_CUDA_64BIT_ADDRESS EF_CUDA_ACCELERATORS EF_CUDA_SM90 EF_CUDA_VIRTUAL_SM(EF_CUDA_SM90)"
	.elftype	@"ET_EXEC"


//--------------------- .nv.info                  --------------------------
	.section	.nv.info,"",@"SHT_CUDA_INFO"
	.align	4


	//----- nvinfo : EIATTR_REGCOUNT
	.align		4
        /*0000*/ 	.byte	0x04, 0x2f
        /*0002*/ 	.short	(.L_1 - .L_0)
	.align		4
.L_0:
        /*0004*/ 	.word	index@(triton_poi_fused_add_convolution_relu_13)
        /*0008*/ 	.word	0x00000011


	//----- nvinfo : EIATTR_MIN_STACK_SIZE
	.align		4
.L_1:
        /*000c*/ 	.byte	0x04, 0x12
        /*000e*/ 	.short	(.L_3 - .L_2)
	.align		4
.L_2:
        /*0010*/ 	.word	index@(triton_poi_fused_add_convolution_relu_13)
        /*0014*/ 	.word	0x00000000


	//----- nvinfo : EIATTR_FRAME_SIZE
	.align		4
.L_3:
        /*0018*/ 	.byte	0x04, 0x11
        /*001a*/ 	.short	(.L_5 - .L_4)
	.align		4
.L_4:
        /*001c*/ 	.word	index@(triton_poi_fused_add_convolution_relu_13)
        /*0020*/ 	.word	0x00000000


	//----- nvinfo : EIATTR_MIN_STACK_SIZE
	.align		4
.L_5:
        /*0024*/ 	.byte	0x04, 0x12
        /*0026*/ 	.short	(.L_7 - .L_6)
	.align		4
.L_6:
        /*0028*/ 	.word	index@(triton_poi_fused_add_convolution_relu_13)
        /*002c*/ 	.word	0x00000000
.L_7:


//--------------------- .nv.info.triton_poi_fused_add_convolution_relu_13 --------------------------
	.section	.nv.info.triton_poi_fused_add_convolution_relu_13,"",@"SHT_CUDA_INFO"
	.sectionflags	@""
	.align	4


	//----- nvinfo : EIATTR_CUDA_API_VERSION
	.align		4
        /*0000*/ 	.byte	0x04, 0x37
        /*0002*/ 	.short	(.L_9 - .L_8)
.L_8:
        /*0004*/ 	.word	0x0000007c


	//----- nvinfo : EIATTR_KPARAM_INFO
	.align		4
.L_9:
        /*0008*/ 	.byte	0x04, 0x17
        /*000a*/ 	.short	(.L_11 - .L_10)
.L_10:
        /*000c*/ 	.word	0x00000000
        /*0010*/ 	.short	0x0005
        /*0012*/ 	.short	0x0028
        /*0014*/ 	.byte	0x00, 0xf0, 0x11, 0x00


	//----- nvinfo : EIATTR_KPARAM_INFO
	.align		4
.L_11:
        /*0018*/ 	.byte	0x04, 0x17
        /*001a*/ 	.short	(.L_13 - .L_12)
.L_12:
        /*001c*/ 	.word	0x00000000
        /*0020*/ 	.short	0x0004
        /*0022*/ 	.short	0x0020
        /*0024*/ 	.byte	0x00, 0xf4, 0x21, 0x00


	//----- nvinfo : EIATTR_KPARAM_INFO
	.align		4
.L_13:
        /*0028*/ 	.byte	0x04, 0x17
        /*002a*/ 	.short	(.L_15 - .L_14)
.L_14:
        /*002c*/ 	.word	0x00000000
        /*0030*/ 	.short	0x0003
        /*0032*/ 	.short	0x0018
        /*0034*/ 	.byte	0x00, 0xf4, 0x21, 0x00


	//----- nvinfo : EIATTR_KPARAM_INFO
	.align		4
.L_15:
        /*0038*/ 	.byte	0x04, 0x17
        /*003a*/ 	.short	(.L_17 - .L_16)
.L_16:
        /*003c*/ 	.word	0x00000000
        /*0040*/ 	.short	0x0002
        /*0042*/ 	.short	0x0010
        /*0044*/ 	.byte	0x00, 0xf4, 0x21, 0x00


	//----- nvinfo : EIATTR_KPARAM_INFO
	.align		4
.L_17:
        /*0048*/ 	.byte	0x04, 0x17
        /*004a*/ 	.short	(.L_19 - .L_18)
.L_18:
        /*004c*/ 	.word	0x00000000
        /*0050*/ 	.short	0x0001
        /*0052*/ 	.short	0x0008
        /*0054*/ 	.byte	0x00, 0xf4, 0x21, 0x00


	//----- nvinfo : EIATTR_KPARAM_INFO
	.align		4
.L_19:
        /*0058*/ 	.byte	0x04, 0x17
        /*005a*/ 	.short	(.L_21 - .L_20)
.L_20:
        /*005c*/ 	.word	0x00000000
        /*0060*/ 	.short	0x0000
        /*0062*/ 	.short	0x0000
        /*0064*/ 	.byte	0x00, 0xf4, 0x21, 0x00


	//----- nvinfo : EIATTR_SPARSE_MMA_MASK
	.align		4
.L_21:
        /*0068*/ 	.byte	0x03, 0x50
        /*006a*/ 	.short	0x0000


	//----- nvinfo : EIATTR_MAXREG_COUNT
	.align		4
        /*006c*/ 	.byte	0x03, 0x1b
        /*006e*/ 	.short	0x00ff


	//----- nvinfo : EIATTR_EXIT_INSTR_OFFSETS
	.align		4
        /*0070*/ 	.byte	0x04, 0x1c
        /*0072*/ 	.short	(.L_23 - .L_22)


	//   ....[0]....
.L_22:
        /*0074*/ 	.word	0x00000260


	//----- nvinfo : EIATTR_REQNTID
	.align		4
.L_23:
        /*0078*/ 	.byte	0x04, 0x10
        /*007a*/ 	.short	(.L_25 - .L_24)
.L_24:
        /*007c*/ 	.word	0x00000080
        /*0080*/ 	.word	0x00000001
        /*0084*/ 	.word	0x00000001


	//----- nvinfo : EIATTR_CBANK_PARAM_SIZE
	.align		4
.L_25:
        /*0088*/ 	.byte	0x03, 0x19
        /*008a*/ 	.short	0x002c


	//----- nvinfo : EIATTR_PARAM_CBANK
	.align		4
        /*008c*/ 	.byte	0x04, 0x0a
        /*008e*/ 	.short	(.L_27 - .L_26)
	.align		4
.L_26:
        /*0090*/ 	.word	index@(.nv.constant0.triton_poi_fused_add_convolution_relu_13)
        /*0094*/ 	.short	0x0210
        /*0096*/ 	.short	0x002c


	//----- nvinfo : EIATTR_SW_WAR
	.align		4
.L_27:
        /*0098*/ 	.byte	0x04, 0x36
        /*009a*/ 	.short	(.L_29 - .L_28)
.L_28:
        /*009c*/ 	.word	0x00000008
.L_29:


//--------------------- .nv.callgraph             --------------------------
	.section	.nv.callgraph,"",@"SHT_CUDA_CALLGRAPH"
	.align	4
	.sectionentsize	8
	.align		4
        /*0000*/ 	.word	0x00000000
	.align		4
        /*0004*/ 	.word	0xffffffff
	.align		4
        /*0008*/ 	.word	0x00000000
	.align		4
        /*000c*/ 	.word	0xfffffffe
	.align		4
        /*0010*/ 	.word	0x00000000
	.align		4
        /*0014*/ 	.word	0xfffffffd
	.align		4
        /*0018*/ 	.word	0x00000000
	.align		4
        /*001c*/ 	.word	0xfffffffc


//--------------------- .text.triton_poi_fused_add_convolution_relu_13 --------------------------
	.section	.text.triton_poi_fused_add_convolution_relu_13,"ax",@progbits
	.align	128
        .global         triton_poi_fused_add_convolution_relu_13
        .type           triton_poi_fused_add_convolution_relu_13,@function
        .size           triton_poi_fused_add_convolution_relu_13,(.L_x_1 - triton_poi_fused_add_convolution_relu_13)
        .other          triton_poi_fused_add_convolution_relu_13,@"STO_CUDA_ENTRY STV_DEFAULT"
triton_poi_fused_add_convolution_relu_13:
.text.triton_poi_fused_add_convolution_relu_13:
[----:B------:R-:W-:Y:S01]  /*0000*/  LDC R1, c[0x0][0x28] ;  /* 0x00000a00ff017b82 */ /* 0x000fe20000000800 */
[----:B------:R-:W1:Y:S07]  /*0010*/  S2R R0, SR_TID.X ;  /* 0x0000000000007919 */ /* 0x000e6e0000002100 */
[----:B------:R-:W2:Y:S01]  /*0020*/  LDC.64 R4, c[0x0][0x218] ;  /* 0x00008600ff047b82 */ /* 0x000ea20000000a00 */
[----:B------:R-:W-:Y:S01]  /*0030*/  ULDC.64 UR4, c[0x0][0x208] ;  /* 0x0000820000047ab9 */ /* 0x000fe20000000a00 */
[----:B------:R-:W3:Y:S01]  /*0040*/  S2R R7, SR_CTAID.X ;  /* 0x0000000000077919 */ /* 0x000ee20000002500 */
[----:B-1----:R-:W-:Y:S01]  /*0050*/  IMAD.SHL.U32 R0, R0, 0x2, RZ ;  /* 0x0000000200007824 */ /* 0x002fe200078e00ff */
[----:B---3--:R-:W-:-:S04]  /*0060*/  SHF.R.S32.HI R3, RZ, 0x17, R7 ;  /* 0x00000017ff037819 */ /* 0x008fc80000011407 */
[----:B------:R-:W-:Y:S02]  /*0070*/  LOP3.LUT R0, R0, 0xfe, RZ, 0xc0, !PT ;  /* 0x000000fe00007812 */ /* 0x000fe400078ec0ff */
[----:B------:R-:W-:Y:S02]  /*0080*/  SGXT R3, R3, 0x1 ;  /* 0x000000010303781a */ /* 0x000fe40000000200 */
[----:B------:R-:W-:Y:S02]  /*0090*/  LEA R0, R7, R0, 0x8 ;  /* 0x0000000007007211 */ /* 0x000fe400078e40ff */
[----:B------:R-:W1:Y:S02]  /*00a0*/  LDC.64 R6, c[0x0][0x220] ;  /* 0x00008800ff067b82 */ /* 0x000e640000000a00 */
[----:B------:R-:W-:-:S04]  /*00b0*/  LEA.HI R8, R3, R0, RZ, 0x6 ;  /* 0x0000000003087211 */ /* 0x000fc800078f30ff */
[----:B------:R-:W-:Y:S02]  /*00c0*/  SHF.R.S32.HI R11, RZ, 0x6, R8 ;  /* 0x00000006ff0b7819 */ /* 0x000fe40000011408 */
[----:B------:R-:W3:Y:S02]  /*00d0*/  LDC.64 R2, c[0x0][0x210] ;  /* 0x00008400ff027b82 */ /* 0x000ee40000000a00 */
[C---:B------:R-:W-:Y:S01]  /*00e0*/  LEA.HI R10, R11.reuse, R11, RZ, 0x7 ;  /* 0x0000000b0b0a7211 */ /* 0x040fe200078f38ff */
[----:B--2---:R-:W-:-:S03]  /*00f0*/  IMAD.WIDE R4, R11, 0x4, R4 ;  /* 0x000000040b047825 */ /* 0x004fc600078e0204 */
[----:B------:R-:W-:Y:S02]  /*0100*/  LOP3.LUT R10, R10, 0xffffff80, RZ, 0xc0, !PT ;  /* 0xffffff800a0a7812 */ /* 0x000fe400078ec0ff */
[----:B------:R-:W2:Y:S01]  /*0110*/  LDC.64 R8, c[0x0][0x228] ;  /* 0x00008a00ff087b82 */ /* 0x000ea20000000a00 */
[----:B------:R-:W4:Y:S02]  /*0120*/  LDG.E.EL R4, desc[UR4][R4.64] ;  /* 0x0000000404047981 */ /* 0x000f24000c2e1900 */
[----:B------:R-:W-:-:S04]  /*0130*/  IMAD.IADD R13, R11, 0x1, -R10 ;  /* 0x000000010b0d7824 */ /* 0x000fc800078e0a0a */
[----:B-1----:R-:W-:Y:S01]  /*0140*/  IMAD.WIDE R6, R13, 0x4, R6 ;  /* 0x000000040d067825 */ /* 0x002fe200078e0206 */
[----:B------:R-:W1:Y:S05]  /*0150*/  LDC.64 R10, c[0x0][0x230] ;  /* 0x00008c00ff0a7b82 */ /* 0x000e6a0000000a00 */
[----:B------:R-:W4:Y:S01]  /*0160*/  LDG.E.EL R7, desc[UR4][R6.64] ;  /* 0x0000000406077981 */ /* 0x000f22000c2e1900 */
[----:B---3--:R-:W-:-:S06]  /*0170*/  IMAD.WIDE R2, R0, 0x4, R2 ;  /* 0x0000000400027825 */ /* 0x008fcc00078e0202 */
[----:B------:R-:W3:Y:S01]  /*0180*/  LDG.E.64 R2, desc[UR4][R2.64] ;  /* 0x0000000402027981 */ /* 0x000ee2000c1e1b00 */
[----:B--2---:R-:W-:-:S06]  /*0190*/  IMAD.WIDE R8, R0, 0x4, R8 ;  /* 0x0000000400087825 */ /* 0x004fcc00078e0208 */
[----:B------:R-:W2:Y:S01]  /*01a0*/  LDG.E.64 R8, desc[UR4][R8.64] ;  /* 0x0000000408087981 */ /* 0x000ea2000c1e1b00 */
[----:B----4-:R-:W-:-:S04]  /*01b0*/  FADD R12, R4, R7 ;  /* 0x00000007040c7221 */ /* 0x010fc80000000000 */
[--C-:B---3--:R-:W-:Y:S01]  /*01c0*/  FADD R13, R2, R12.reuse ;  /* 0x0000000c020d7221 */ /* 0x108fe20000000000 */
[----:B------:R-:W-:Y:S01]  /*01d0*/  FADD R12, R3, R12 ;  /* 0x0000000c030c7221 */ /* 0x000fe20000000000 */
[----:B-1----:R-:W-:-:S03]  /*01e0*/  IMAD.WIDE R4, R0, 0x4, R10 ;  /* 0x0000000400047825 */ /* 0x002fc600078e020a */
[----:B--2---:R-:W-:Y:S01]  /*01f0*/  FSETP.GEU.AND P0, PT, R13, -R8, PT ;  /* 0x800000080d00720b */ /* 0x004fe20003f0e000 */
[----:B------:R-:W-:Y:S01]  /*0200*/  FADD R13, R8, R13 ;  /* 0x0000000d080d7221 */ /* 0x000fe20000000000 */
[----:B------:R-:W-:Y:S01]  /*0210*/  FADD R14, R9, R12 ;  /* 0x0000000c090e7221 */ /* 0x000fe20000000000 */
[----:B------:R-:W-:-:S03]  /*0220*/  FSETP.GEU.AND P1, PT, R12, -R9, PT ;  /* 0x800000090c00720b */ /* 0x000fc60003f2e000 */
[----:B------:R-:W-:Y:S02]  /*0230*/  FSEL R2, R13, RZ, P0 ;  /* 0x000000ff0d027208 */ /* 0x000fe40000000000 */
[----:B------:R-:W-:-:S05]  /*0240*/  FSEL R3, R14, RZ, P1 ;  /* 0x000000ff0e037208 */ /* 0x000fca0000800000 */
[----:B------:R-:W-:Y:S01]  /*0250*/  STG.E.64 desc[UR4][R4.64], R2 ;  /* 0x0000000204007986 */ /* 0x000fe2000c101b04 */
[----:B------:R-:W-:Y:S05]  /*0260*/  EXIT ;  /* 0x000000000000794d */ /* 0x000fea0003800000 */
.L_x_0:
[----:B------:R-:W-:-:S00]  /*0270*/  BRA `(.L_x_0) ;  /* 0xfffffffc00fc7947 */ /* 0x000fc0000383ffff */
[----:B------:R-:W-:-:S00]  /*0280*/  NOP ;  /* 0x0000000000007918 */ /* 0x000fc00000000000 */
[----:B------:R-:W-:-:S00]  /*0290*/  NOP ;  /* 0x0000000000007918 */ /* 0x000fc00000000000 */
[----:B------:R-:W-:-:S00]  /*02a0*/  NOP ;  /* 0x0000000000007918 */ /* 0x000fc00000000000 */
[----:B------:R-:W-:-:S00]  /*02b0*/  NOP ;  /* 0x0000000000007918 */ /* 0x000fc00000000000 */
[----:B------:R-:W-:-:S00]  /*02c0*/  NOP ;  /* 0x0000000000007918 */ /* 0x000fc00000000000 */
[----:B------:R-:W-:-:S00]  /*02d0*/  NOP ;  /* 0x0000000000007918 */ /* 0x000fc00000000000 */
[----:B------:R-:W-:-:S00]  /*02e0*/  NOP ;  /* 0x0000000000007918 */ /* 0x000fc00000000000 */
[----:B------:R-:W-:-:S00]  /*02f0*/  NOP ;  /* 0x0000000000007918 */ /* 0x000fc00000000000 */
.L_x_1:


//--------------------- .nv.constant0.triton_poi_fused_add_convolution_relu_13 --------------------------
	.section	.nv.constant0.triton_poi_fused_add_convolution_relu_13,"a",@progbits
	.sectionflags	@""
	.align	4
.nv.constant0.triton_poi_fused_add_convolution_relu_13:
	.zero		572
